//
// Generated by NVIDIA NVVM Compiler
//
// Compiler Build ID: CL-36424714
// Cuda compilation tools, release 13.0, V13.0.88
// Based on NVVM 20.0.0
//

.version 9.0
.target sm_100
.address_size 64

	// .globl	_Z19matrix_multiply_gpuiPdS_S_

.visible .entry _Z19matrix_multiply_gpuiPdS_S_(
	.param .u32 _Z19matrix_multiply_gpuiPdS_S__param_0,
	.param .u64 .ptr .align 1 _Z19matrix_multiply_gpuiPdS_S__param_1,
	.param .u64 .ptr .align 1 _Z19matrix_multiply_gpuiPdS_S__param_2,
	.param .u64 .ptr .align 1 _Z19matrix_multiply_gpuiPdS_S__param_3
)
{
	.reg .pred 	%p<10>;
	.reg .b32 	%r<40>;
	.reg .b64 	%rd<66>;
	.reg .b64 	%fd<68>;

	ld.param.u32 	%r17, [_Z19matrix_multiply_gpuiPdS_S__param_0];
	ld.param.u64 	%rd13, [_Z19matrix_multiply_gpuiPdS_S__param_1];
	ld.param.u64 	%rd14, [_Z19matrix_multiply_gpuiPdS_S__param_2];
	cvta.to.global.u64 	%rd1, %rd14;
	cvta.to.global.u64 	%rd2, %rd13;
	mov.u32 	%r18, %ctaid.x;
	mov.u32 	%r19, %ntid.x;
	mov.u32 	%r20, %tid.x;
	mad.lo.s32 	%r1, %r18, %r19, %r20;
	mov.u32 	%r21, %ctaid.y;
	mov.u32 	%r22, %ntid.y;
	mov.u32 	%r23, %tid.y;
	mad.lo.s32 	%r2, %r21, %r22, %r23;
	setp.lt.s32 	%p1, %r17, 1;
	mov.f64 	%fd67, 0d0000000000000000;
	@%p1 bra 	$L__BB0_12;
	mul.lo.s32 	%r3, %r2, %r17;
	and.b32  	%r4, %r17, 7;
	setp.lt.u32 	%p2, %r17, 8;
	mov.f64 	%fd67, 0d0000000000000000;
	mov.b32 	%r38, 0;
	@%p2 bra 	$L__BB0_4;
	and.b32  	%r25, %r17, 2147483640;
	neg.s32 	%r36, %r25;
	mul.wide.u32 	%rd15, %r17, 8;
	add.s64 	%rd3, %rd1, %rd15;
	mul.wide.u32 	%rd16, %r17, 16;
	add.s64 	%rd4, %rd1, %rd16;
	mul.wide.u32 	%rd17, %r17, 24;
	add.s64 	%rd5, %rd1, %rd17;
	mul.wide.u32 	%rd18, %r17, 32;
	add.s64 	%rd6, %rd1, %rd18;
	mul.wide.u32 	%rd19, %r17, 48;
	add.s64 	%rd7, %rd1, %rd19;
	mul.wide.u32 	%rd20, %r17, 56;
	add.s64 	%rd8, %rd1, %rd20;
	mul.wide.u32 	%rd21, %r3, 8;
	add.s64 	%rd22, %rd21, %rd2;
	add.s64 	%rd65, %rd22, 32;
	mov.f64 	%fd67, 0d0000000000000000;
	mov.u32 	%r35, %r1;
$L__BB0_3:
	.pragma "nounroll";
	and.b32  	%r38, %r17, 2147483640;
	mul.wide.s32 	%rd23, %r35, 8;
	add.s64 	%rd24, %rd3, %rd23;
	add.s64 	%rd25, %rd4, %rd23;
	add.s64 	%rd26, %rd5, %rd23;
	add.s64 	%rd27, %rd6, %rd23;
	mul.wide.u32 	%rd28, %r17, 40;
	add.s64 	%rd29, %rd1, %rd23;
	add.s64 	%rd30, %rd29, %rd28;
	add.s64 	%rd31, %rd7, %rd23;
	add.s64 	%rd32, %rd8, %rd23;
	ld.global.f64 	%fd17, [%rd65+-32];
	ld.global.f64 	%fd18, [%rd29];
	fma.rn.f64 	%fd19, %fd17, %fd18, %fd67;
	ld.global.f64 	%fd20, [%rd65+-24];
	ld.global.f64 	%fd21, [%rd24];
	fma.rn.f64 	%fd22, %fd20, %fd21, %fd19;
	ld.global.f64 	%fd23, [%rd65+-16];
	ld.global.f64 	%fd24, [%rd25];
	fma.rn.f64 	%fd25, %fd23, %fd24, %fd22;
	ld.global.f64 	%fd26, [%rd65+-8];
	ld.global.f64 	%fd27, [%rd26];
	fma.rn.f64 	%fd28, %fd26, %fd27, %fd25;
	ld.global.f64 	%fd29, [%rd65];
	ld.global.f64 	%fd30, [%rd27];
	fma.rn.f64 	%fd31, %fd29, %fd30, %fd28;
	ld.global.f64 	%fd32, [%rd65+8];
	ld.global.f64 	%fd33, [%rd30];
	fma.rn.f64 	%fd34, %fd32, %fd33, %fd31;
	ld.global.f64 	%fd35, [%rd65+16];
	ld.global.f64 	%fd36, [%rd31];
	fma.rn.f64 	%fd37, %fd35, %fd36, %fd34;
	ld.global.f64 	%fd38, [%rd65+24];
	ld.global.f64 	%fd39, [%rd32];
	fma.rn.f64 	%fd67, %fd38, %fd39, %fd37;
	add.s32 	%r36, %r36, 8;
	shl.b32 	%r26, %r17, 3;
	add.s32 	%r35, %r35, %r26;
	add.s64 	%rd65, %rd65, 64;
	setp.ne.s32 	%p3, %r36, 0;
	@%p3 bra 	$L__BB0_3;
$L__BB0_4:
	setp.eq.s32 	%p4, %r4, 0;
	@%p4 bra 	$L__BB0_12;
	and.b32  	%r12, %r17, 3;
	setp.lt.u32 	%p5, %r4, 4;
	@%p5 bra 	$L__BB0_7;
	add.s32 	%r27, %r38, %r3;
	mul.wide.u32 	%rd33, %r27, 8;
	add.s64 	%rd34, %rd2, %rd33;
	ld.global.f64 	%fd41, [%rd34];
	mad.lo.s32 	%r28, %r38, %r17, %r1;
	mul.wide.s32 	%rd35, %r28, 8;
	add.s64 	%rd36, %rd1, %rd35;
	ld.global.f64 	%fd42, [%rd36];
	fma.rn.f64 	%fd43, %fd41, %fd42, %fd67;
	cvt.u64.u32 	%rd37, %r3;
	cvt.u64.u32 	%rd38, %r38;
	add.s64 	%rd39, %rd38, %rd37;
	shl.b64 	%rd40, %rd39, 3;
	add.s64 	%rd41, %rd2, %rd40;
	ld.global.f64 	%fd44, [%rd41+8];
	mul.wide.u32 	%rd42, %r17, 8;
	add.s64 	%rd43, %rd36, %rd42;
	ld.global.f64 	%fd45, [%rd43];
	fma.rn.f64 	%fd46, %fd44, %fd45, %fd43;
	ld.global.f64 	%fd47, [%rd41+16];
	add.s64 	%rd44, %rd43, %rd42;
	ld.global.f64 	%fd48, [%rd44];
	fma.rn.f64 	%fd49, %fd47, %fd48, %fd46;
	ld.global.f64 	%fd50, [%rd41+24];
	add.s64 	%rd45, %rd44, %rd42;
	ld.global.f64 	%fd51, [%rd45];
	fma.rn.f64 	%fd67, %fd50, %fd51, %fd49;
	add.s32 	%r38, %r38, 4;
$L__BB0_7:
	setp.eq.s32 	%p6, %r12, 0;
	@%p6 bra 	$L__BB0_12;
	setp.eq.s32 	%p7, %r12, 1;
	@%p7 bra 	$L__BB0_10;
	add.s32 	%r29, %r38, %r3;
	mul.wide.u32 	%rd46, %r29, 8;
	add.s64 	%rd47, %rd2, %rd46;
	ld.global.f64 	%fd53, [%rd47];
	mad.lo.s32 	%r30, %r38, %r17, %r1;
	mul.wide.s32 	%rd48, %r30, 8;
	add.s64 	%rd49, %rd1, %rd48;
	ld.global.f64 	%fd54, [%rd49];
	fma.rn.f64 	%fd55, %fd53, %fd54, %fd67;
	cvt.u64.u32 	%rd50, %r3;
	cvt.u64.u32 	%rd51, %r38;
	add.s64 	%rd52, %rd51, %rd50;
	shl.b64 	%rd53, %rd52, 3;
	add.s64 	%rd54, %rd2, %rd53;
	ld.global.f64 	%fd56, [%rd54+8];
	mul.wide.u32 	%rd55, %r17, 8;
	add.s64 	%rd56, %rd49, %rd55;
	ld.global.f64 	%fd57, [%rd56];
	fma.rn.f64 	%fd67, %fd56, %fd57, %fd55;
	add.s32 	%r38, %r38, 2;
$L__BB0_10:
	and.b32  	%r31, %r17, 1;
	setp.eq.b32 	%p8, %r31, 1;
	not.pred 	%p9, %p8;
	@%p9 bra 	$L__BB0_12;
	add.s32 	%r32, %r38, %r3;
	mul.wide.u32 	%rd57, %r32, 8;
	add.s64 	%rd58, %rd2, %rd57;
	ld.global.f64 	%fd58, [%rd58];
	mad.lo.s32 	%r33, %r38, %r17, %r1;
	mul.wide.s32 	%rd59, %r33, 8;
	add.s64 	%rd60, %rd1, %rd59;
	ld.global.f64 	%fd59, [%rd60];
	fma.rn.f64 	%fd67, %fd58, %fd59, %fd67;
$L__BB0_12:
	ld.param.u64 	%rd64, [_Z19matrix_multiply_gpuiPdS_S__param_3];
	cvta.to.global.u64 	%rd61, %rd64;
	mad.lo.s32 	%r34, %r2, %r17, %r1;
	mul.wide.s32 	%rd62, %r34, 8;
	add.s64 	%rd63, %rd61, %rd62;
	st.global.f64 	[%rd63], %fd67;
	ret;

}


// ===== COMPILED SASS (sm_100) =====

	.target	sm_100

	.elftype	@"ET_EXEC"


//--------------------- .note.nv.tkinfo           --------------------------
	.section	.note.nv.tkinfo,"",@"SHT_NOTE"
	.sectionflags	@"SHF_NOTE_NV_TKINFO"
	.tkinfo
        /*0018*/ 	.word	0x00000002
        /*0030*/ 	.string	""
        /*0030*/ 	.string	"ptxas"
        /*0030*/ 	.string	"Cuda compilation tools, release 13.0, V13.0.88"
        /*0030*/ 	.string	"Build cuda_13.0.r13.0/compiler.36424714_0"
        /*0030*/ 	.string	"-arch sm_100 -m 64 "



//--------------------- .note.nv.cuinfo           --------------------------
	.section	.note.nv.cuinfo,"",@"SHT_NOTE"
	.sectionflags	@"SHF_NOTE_NV_CUINFO"
        /*0018*/ 	.short	0x0002
        /*001a*/ 	.short	0x0064
        /*001c*/ 	.short	0x0082
	.zero		2


//--------------------- .nv.info                  --------------------------
	.section	.nv.info,"",@"SHT_CUDA_INFO"
	.align	4


	//----- nvinfo : EIATTR_REGCOUNT
	.align		4
        /*0000*/ 	.byte	0x04, 0x2f
        /*0002*/ 	.short	(.L_1 - .L_0)
	.align		4
.L_0:
        /*0004*/ 	.word	index@(_Z19matrix_multiply_gpuiPdS_S_)
        /*0008*/ 	.word	0x00000020


	//----- nvinfo : EIATTR_FRAME_SIZE
	.align		4
.L_1:
        /*000c*/ 	.byte	0x04, 0x11
        /*000e*/ 	.short	(.L_3 - .L_2)
	.align		4
.L_2:
        /*0010*/ 	.word	index@(_Z19matrix_multiply_gpuiPdS_S_)
        /*0014*/ 	.word	0x00000000


	//----- nvinfo : EIATTR_MIN_STACK_SIZE
	.align		4
.L_3:
        /*0018*/ 	.byte	0x04, 0x12
        /*001a*/ 	.short	(.L_5 - .L_4)
	.align		4
.L_4:
        /*001c*/ 	.word	index@(_Z19matrix_multiply_gpuiPdS_S_)
        /*0020*/ 	.word	0x00000000
.L_5:


//--------------------- .nv.compat                --------------------------
	.section	.nv.compat,"",@"SHT_CUDA_COMPAT_INFO"
	.align	4
        /*0000*/ 	.byte	0x02, 0x09, 0x00, 0x00, 0x02, 0x02, 0x01, 0x00, 0x02, 0x05, 0x05, 0x00, 0x03, 0x07, 0x01, 0x01
        /*0010*/ 	.byte	0x02, 0x03, 0x00, 0x00, 0x02, 0x06, 0x01, 0x00, 0x04, 0x0b, 0x08, 0x00, 0x01, 0x00, 0x00, 0x00
        /*0020*/ 	.byte	0x00, 0x00, 0x00, 0x00


//--------------------- .nv.info._Z19matrix_multiply_gpuiPdS_S_ --------------------------
	.section	.nv.info._Z19matrix_multiply_gpuiPdS_S_,"",@"SHT_CUDA_INFO"
	.sectionflags	@""
	.align	4


	//----- nvinfo : EIATTR_CUDA_API_VERSION
	.align		4
        /*0000*/ 	.byte	0x04, 0x37
        /*0002*/ 	.short	(.L_7 - .L_6)
.L_6:
        /*0004*/ 	.word	0x00000082


	//----- nvinfo : EIATTR_KPARAM_INFO
	.align		4
.L_7:
        /*0008*/ 	.byte	0x04, 0x17
        /*000a*/ 	.short	(.L_9 - .L_8)
.L_8:
        /*000c*/ 	.word	0x00000000
        /*0010*/ 	.short	0x0003
        /*0012*/ 	.short	0x0018
        /*0014*/ 	.byte	0x00, 0xf5, 0x21, 0x00


	//----- nvinfo : EIATTR_KPARAM_INFO
	.align		4
.L_9:
        /*0018*/ 	.byte	0x04, 0x17
        /*001a*/ 	.short	(.L_11 - .L_10)
.L_10:
        /*001c*/ 	.word	0x00000000
        /*0020*/ 	.short	0x0002
        /*0022*/ 	.short	0x0010
        /*0024*/ 	.byte	0x00, 0xf5, 0x21, 0x00


	//----- nvinfo : EIATTR_KPARAM_INFO
	.align		4
.L_11:
        /*0028*/ 	.byte	0x04, 0x17
        /*002a*/ 	.short	(.L_13 - .L_12)
.L_12:
        /*002c*/ 	.word	0x00000000
        /*0030*/ 	.short	0x0001
        /*0032*/ 	.short	0x0008
        /*0034*/ 	.byte	0x00, 0xf5, 0x21, 0x00


	//----- nvinfo : EIATTR_KPARAM_INFO
	.align		4
.L_13:
        /*0038*/ 	.byte	0x04, 0x17
        /*003a*/ 	.short	(.L_15 - .L_14)
.L_14:
        /*003c*/ 	.word	0x00000000
        /*0040*/ 	.short	0x0000
        /*0042*/ 	.short	0x0000
        /*0044*/ 	.byte	0x00, 0xf0, 0x11, 0x00


	//----- nvinfo : EIATTR_SPARSE_MMA_MASK
	.align		4
.L_15:
        /*0048*/ 	.byte	0x03, 0x50
        /*004a*/ 	.short	0x0000


	//----- nvinfo : EIATTR_MAXREG_COUNT
	.align		4
        /*004c*/ 	.byte	0x03, 0x1b
        /*004e*/ 	.short	0x00ff


	//----- nvinfo : EIATTR_MERCURY_ISA_VERSION
	.align		4
        /*0050*/ 	.byte	0x03, 0x5f
        /*0052*/ 	.short	0x0101


	//----- nvinfo : EIATTR_VRC_CTA_INIT_COUNT
	.align		4
        /*0054*/ 	.byte	0x02, 0x4a
	.zero		1
	.zero		1


	//----- nvinfo : EIATTR_EXIT_INSTR_OFFSETS
	.align		4
        /*0058*/ 	.byte	0x04, 0x1c
        /*005a*/ 	.short	(.L_17 - .L_16)


	//   ....[0]....
.L_16:
        /*005c*/ 	.word	0x00000ad0


	//----- nvinfo : EIATTR_CBANK_PARAM_SIZE
	.align		4
.L_17:
        /*0060*/ 	.byte	0x03, 0x19
        /*0062*/ 	.short	0x0020


	//----- nvinfo : EIATTR_PARAM_CBANK
	.align		4
        /*0064*/ 	.byte	0x04, 0x0a
        /*0066*/ 	.short	(.L_19 - .L_18)
	.align		4
.L_18:
        /*0068*/ 	.word	index@(.nv.constant0._Z19matrix_multiply_gpuiPdS_S_)
        /*006c*/ 	.short	0x0380
        /*006e*/ 	.short	0x0020


	//----- nvinfo : EIATTR_SW_WAR
	.align		4
.L_19:
        /*0070*/ 	.byte	0x04, 0x36
        /*0072*/ 	.short	(.L_21 - .L_20)
.L_20:
        /*0074*/ 	.word	0x00000008
.L_21:


//--------------------- .nv.callgraph             --------------------------
	.section	.nv.callgraph,"",@"SHT_CUDA_CALLGRAPH"
	.align	4
	.sectionentsize	8
	.align		4
        /*0000*/ 	.word	0x00000000
	.align		4
        /*0004*/ 	.word	0xffffffff
	.align		4
        /*0008*/ 	.word	0x00000000
	.align		4
        /*000c*/ 	.word	0xfffffffe
	.align		4
        /*0010*/ 	.word	0x00000000
	.align		4
        /*0014*/ 	.word	0xfffffffd
	.align		4
        /*0018*/ 	.word	0x00000000
	.align		4
        /*001c*/ 	.word	0xfffffffc


//--------------------- .text._Z19matrix_multiply_gpuiPdS_S_ --------------------------
	.section	.text._Z19matrix_multiply_gpuiPdS_S_,"ax",@progbits
	.align	128
        .global         _Z19matrix_multiply_gpuiPdS_S_
        .type           _Z19matrix_multiply_gpuiPdS_S_,@function
        .size           _Z19matrix_multiply_gpuiPdS_S_,(.L_x_5 - _Z19matrix_multiply_gpuiPdS_S_)
        .other          _Z19matrix_multiply_gpuiPdS_S_,@"STO_CUDA_ENTRY STV_DEFAULT"
_Z19matrix_multiply_gpuiPdS_S_:
.text._Z19matrix_multiply_gpuiPdS_S_:
[----:B------:R-:W-:Y:S01]  /*0000*/  LDC R1, c[0x0][0x37c] ;  /* 0x0000df00ff017b82 */ /* 0x000fe20000000800 */
[----:B------:R-:W0:Y:S01]  /*0010*/  S2R R3, SR_TID.X ;  /* 0x0000000000037919 */ /* 0x000e220000002100 */
[----:B------:R-:W1:Y:S06]  /*0020*/  LDCU UR18, c[0x0][0x380] ;  /* 0x00007000ff1277ac */ /* 0x000e6c0008000800 */
[----:B------:R-:W0:Y:S01]  /*0030*/  LDC R0, c[0x0][0x360] ;  /* 0x0000d800ff007b82 */ /* 0x000e220000000800 */
[----:B------:R-:W-:Y:S01]  /*0040*/  CS2R R12, SRZ ;  /* 0x00000000000c7805 */ /* 0x000fe2000001ff00 */
[----:B------:R-:W2:Y:S01]  /*0050*/  S2R R2, SR_TID.Y ;  /* 0x0000000000027919 */ /* 0x000ea20000002200 */
[----:B------:R-:W3:Y:S05]  /*0060*/  LDCU.64 UR16, c[0x0][0x358] ;  /* 0x00006b00ff1077ac */ /* 0x000eea0008000a00 */
[----:B------:R-:W0:Y:S08]  /*0070*/  S2UR UR4, SR_CTAID.X ;  /* 0x00000000000479c3 */ /* 0x000e300000002500 */
[----:B------:R-:W2:Y:S01]  /*0080*/  S2UR UR5, SR_CTAID.Y ;  /* 0x00000000000579c3 */ /* 0x000ea20000002600 */
[----:B-1----:R-:W-:-:S07]  /*0090*/  UISETP.GE.AND UP0, UPT, UR18, 0x1, UPT ;  /* 0x000000011200788c */ /* 0x002fce000bf06270 */
[----:B------:R-:W2:Y:S01]  /*00a0*/  LDC R19, c[0x0][0x364] ;  /* 0x0000d900ff137b82 */ /* 0x000ea20000000800 */
[----:B0-----:R-:W-:Y:S02]  /*00b0*/  IMAD R0, R0, UR4, R3 ;  /* 0x0000000400007c24 */ /* 0x001fe4000f8e0203 */
[----:B--2---:R-:W-:Y:S01]  /*00c0*/  IMAD R19, R19, UR5, R2 ;  /* 0x0000000513137c24 */ /* 0x004fe2000f8e0202 */
[----:B---3--:R-:W-:Y:S06]  /*00d0*/  BRA.U !UP0, `(.L_x_0) ;  /* 0x00000009086c7547 */ /* 0x008fec000b800000 */
[----:B------:R-:W-:Y:S02]  /*00e0*/  UISETP.GE.U32.AND UP0, UPT, UR18, 0x8, UPT ;  /* 0x000000081200788c */ /* 0x000fe4000bf06070 */
[----:B------:R-:W-:Y:S01]  /*00f0*/  IMAD R5, R19, UR18, RZ ;  /* 0x0000001213057c24 */ /* 0x000fe2000f8e02ff */
[----:B------:R-:W-:Y:S01]  /*0100*/  CS2R R12, SRZ ;  /* 0x00000000000c7805 */ /* 0x000fe2000001ff00 */
[----:B------:R-:W-:-:S05]  /*0110*/  UMOV UR4, URZ ;  /* 0x000000ff00047c82 */ /* 0x000fca0008000000 */
[----:B------:R-:W-:Y:S05]  /*0120*/  BRA.U !UP0, `(.L_x_1) ;  /* 0x0000000508087547 */ /* 0x000fea000b800000 */
[----:B------:R-:W0:Y:S01]  /*0130*/  LDC.64 R2, c[0x0][0x388] ;  /* 0x0000e200ff027b82 */ /* 0x000e220000000a00 */
[----:B------:R-:W1:Y:S01]  /*0140*/  LDCU.64 UR20, c[0x0][0x390] ;  /* 0x00007200ff1477ac */ /* 0x000e620008000a00 */
[----:B------:R-:W-:Y:S02]  /*0150*/  MOV R18, R0 ;  /* 0x0000000000127202 */ /* 0x000fe40000000f00 */
[----:B------:R-:W-:Y:S01]  /*0160*/  CS2R R12, SRZ ;  /* 0x00000000000c7805 */ /* 0x000fe2000001ff00 */
[----:B------:R-:W-:-:S04]  /*0170*/  ULOP3.LUT UR4, UR18, 0x7ffffff8, URZ, 0xc0, !UPT ;  /* 0x7ffffff812047892 */ /* 0x000fc8000f8ec0ff */
[----:B------:R-:W-:Y:S02]  /*0180*/  UIADD3 UR4, UPT, UPT, -UR4, URZ, URZ ;  /* 0x000000ff04047290 */ /* 0x000fe4000fffe1ff */
[----:B-1----:R-:W-:Y:S02]  /*0190*/  UIMAD.WIDE.U32 UR6, UR18, 0x10, UR20 ;  /* 0x00000010120678a5 */ /* 0x002fe4000f8e0014 */
[----:B------:R-:W-:Y:S02]  /*01a0*/  UIMAD.WIDE.U32 UR8, UR18, 0x18, UR20 ;  /* 0x00000018120878a5 */ /* 0x000fe4000f8e0014 */
[----:B------:R-:W-:Y:S01]  /*01b0*/  UIMAD.WIDE.U32 UR10, UR18, 0x20, UR20 ;  /* 0x00000020120a78a5 */ /* 0x000fe2000f8e0014 */
[----:B0-----:R-:W-:Y:S01]  /*01c0*/  IMAD.WIDE.U32 R2, R5, 0x8, R2 ;  /* 0x0000000805027825 */ /* 0x001fe200078e0002 */
[----:B------:R-:W-:Y:S02]  /*01d0*/  UIMAD.WIDE.U32 UR12, UR18, 0x30, UR20 ;  /* 0x00000030120c78a5 */ /* 0x000fe4000f8e0014 */
[----:B------:R-:W-:Y:S01]  /*01e0*/  UIMAD.WIDE.U32 UR14, UR18, 0x38, UR20 ;  /* 0x00000038120e78a5 */ /* 0x000fe2000f8e0014 */
[----:B------:R-:W-:-:S04]  /*01f0*/  IADD3 R8, P0, PT, R2, 0x20, RZ ;  /* 0x0000002002087810 */ /* 0x000fc80007f1e0ff */
[----:B------:R-:W-:-:S09]  /*0200*/  IADD3.X R9, PT, PT, RZ, R3, RZ, P0, !PT ;  /* 0x00000003ff097210 */ /* 0x000fd200007fe4ff */
.L_x_2:
[----:B------:R-:W-:Y:S01]  /*0210*/  IMAD.MOV.U32 R17, RZ, RZ, 0x8 ;  /* 0x00000008ff117424 */ /* 0x000fe200078e00ff */
[----:B------:R-:W-:Y:S01]  /*0220*/  UIMAD.WIDE.U32 UR22, UR18, 0x8, UR20 ;  /* 0x00000008121678a5 */ /* 0x000fe2000f8e0014 */
[----:B------:R-:W-:Y:S02]  /*0230*/  MOV R2, R8 ;  /* 0x0000000800027202 */ /* 0x000fe40000000f00 */
[----:B------:R-:W-:Y:S01]  /*0240*/  IMAD.WIDE R16, R18, R17, UR20 ;  /* 0x0000001412107e25 */ /* 0x000fe2000f8e0211 */
[----:B------:R-:W-:Y:S02]  /*0250*/  MOV R3, R9 ;  /* 0x0000000900037202 */ /* 0x000fe40000000f00 */
[----:B------:R-:W-:Y:S01]  /*0260*/  MOV R21, UR23 ;  /* 0x0000001700157c02 */ /* 0x000fe20008000f00 */
[----:B------:R-:W-:Y:S01]  /*0270*/  IMAD.U32 R20, RZ, RZ, UR22 ;  /* 0x00000016ff147e24 */ /* 0x000fe2000f8e00ff */
[----:B------:R-:W2:Y:S01]  /*0280*/  LDG.E.64 R24, desc[UR16][R16.64] ;  /* 0x0000001010187981 */ /* 0x000ea2000c1e1b00 */
[----:B------:R-:W-:-:S03]  /*0290*/  HFMA2 R7, -RZ, RZ, 0, 4.76837158203125e-07 ;  /* 0x00000008ff077431 */ /* 0x000fc600000001ff */
[----:B------:R-:W2:Y:S01]  /*02a0*/  LDG.E.64 R14, desc[UR16][R2.64+-0x20] ;  /* 0xffffe010020e7981 */ /* 0x000ea2000c1e1b00 */
[----:B------:R-:W-:-:S03]  /*02b0*/  IMAD.WIDE R20, R18, 0x8, R20 ;  /* 0x0000000812147825 */ /* 0x000fc600078e0214 */
[----:B------:R-:W3:Y:S04]  /*02c0*/  LDG.E.64 R22, desc[UR16][R2.64+-0x18] ;  /* 0xffffe81002167981 */ /* 0x000ee8000c1e1b00 */
[----:B------:R-:W3:Y:S01]  /*02d0*/  LDG.E.64 R20, desc[UR16][R20.64] ;  /* 0x0000001014147981 */ /* 0x000ee2000c1e1b00 */
[----:B------:R-:W-:-:S03]  /*02e0*/  IMAD.WIDE R6, R18, R7, UR6 ;  /* 0x0000000612067e25 */ /* 0x000fc6000f8e0207 */
[----:B------:R-:W4:Y:S01]  /*02f0*/  LDG.E.64 R4, desc[UR16][R2.64+-0x10] ;  /* 0xfffff01002047981 */ /* 0x000f22000c1e1b00 */
[----:B------:R-:W-:-:S03]  /*0300*/  IMAD.MOV.U32 R9, RZ, RZ, 0x8 ;  /* 0x00000008ff097424 */ /* 0x000fc600078e00ff */
[----:B------:R-:W4:Y:S01]  /*0310*/  LDG.E.64 R6, desc[UR16][R6.64] ;  /* 0x0000001006067981 */ /* 0x000f22000c1e1b00 */
[----:B------:R-:W-:-:S03]  /*0320*/  IMAD.WIDE R8, R18, R9, UR8 ;  /* 0x0000000812087e25 */ /* 0x000fc6000f8e0209 */
[----:B------:R-:W5:Y:S04]  /*0330*/  LDG.E.64 R10, desc[UR16][R2.64+-0x8] ;  /* 0xfffff810020a7981 */ /* 0x000f68000c1e1b00 */
[----:B------:R-:W5:Y:S01]  /*0340*/  LDG.E.64 R8, desc[UR16][R8.64] ;  /* 0x0000001008087981 */ /* 0x000f62000c1e1b00 */
[----:B------:R-:W-:Y:S01]  /*0350*/  MOV R27, 0x8 ;  /* 0x00000008001b7802 */ /* 0x000fe20000000f00 */
[----:B--2---:R-:W-:-:S04]  /*0360*/  DFMA R24, R14, R24, R12 ;  /* 0x000000180e18722b */ /* 0x004fc8000000000c */
[----:B------:R-:W-:Y:S01]  /*0370*/  IMAD.WIDE R12, R18, R27, UR10 ;  /* 0x0000000a120c7e25 */ /* 0x000fe2000f8e021b */
[----:B------:R-:W-:Y:S01]  /*0380*/  MOV R27, UR18 ;  /* 0x00000012001b7c02 */ /* 0x000fe20008000f00 */
[----:B------:R-:W2:Y:S04]  /*0390*/  LDG.E.64 R14, desc[UR16][R2.64] ;  /* 0x00000010020e7981 */ /* 0x000ea8000c1e1b00 */
[----:B------:R-:W2:Y:S01]  /*03a0*/  LDG.E.64 R12, desc[UR16][R12.64] ;  /* 0x000000100c0c7981 */ /* 0x000ea2000c1e1b00 */
[----:B------:R-:W-:Y:S01]  /*03b0*/  IMAD.WIDE.U32 R16, R27, 0x28, R16 ;  /* 0x000000281b107825 */ /* 0x000fe200078e0010 */
[----:B---3--:R-:W-:Y:S02]  /*03c0*/  DFMA R22, R22, R20, R24 ;  /* 0x000000141616722b */ /* 0x008fe40000000018 */
[----:B------:R-:W3:Y:S01]  /*03d0*/  LDG.E.64 R20, desc[UR16][R2.64+0x8] ;  /* 0x0000081002147981 */ /* 0x000ee2000c1e1b00 */
[----:B------:R-:W-:-:S03]  /*03e0*/  IMAD.MOV.U32 R25, RZ, RZ, 0x8 ;  /* 0x00000008ff197424 */ /* 0x000fc600078e00ff */
[----:B------:R-:W3:Y:S01]  /*03f0*/  LDG.E.64 R16, desc[UR16][R16.64] ;  /* 0x0000001010107981 */ /* 0x000ee2000c1e1b00 */
[C---:B------:R-:W-:Y:S01]  /*0400*/  IMAD.WIDE R24, R18.reuse, R25, UR12 ;  /* 0x0000000c12187e25 */ /* 0x040fe2000f8e0219 */
[----:B----4-:R-:W-:Y:S01]  /*0410*/  DFMA R6, R4, R6, R22 ;  /* 0x000000060406722b */ /* 0x010fe20000000016 */
[----:B------:R-:W-:Y:S01]  /*0420*/  MOV R23, 0x8 ;  /* 0x0000000800177802 */ /* 0x000fe20000000f00 */
[----:B------:R-:W4:Y:S04]  /*0430*/  LDG.E.64 R4, desc[UR16][R2.64+0x10] ;  /* 0x0000101002047981 */ /* 0x000f28000c1e1b00 */
[----:B------:R-:W4:Y:S01]  /*0440*/  LDG.E.64 R24, desc[UR16][R24.64] ;  /* 0x0000001018187981 */ /* 0x000f22000c1e1b00 */
[----:B------:R-:W-:Y:S01]  /*0450*/  IMAD.WIDE R22, R18, R23, UR14 ;  /* 0x0000000e12167e25 */ /* 0x000fe2000f8e0217 */
[----:B-----5:R-:W-:-:S02]  /*0460*/  DFMA R8, R10, R8, R6 ;  /* 0x000000080a08722b */ /* 0x020fc40000000006 */
[----:B------:R-:W5:Y:S04]  /*0470*/  LDG.E.64 R6, desc[UR16][R2.64+0x18] ;  /* 0x0000181002067981 */ /* 0x000f68000c1e1b00 */
[----:B------:R-:W5:Y:S01]  /*0480*/  LDG.E.64 R22, desc[UR16][R22.64] ;  /* 0x0000001016167981 */ /* 0x000f62000c1e1b00 */
[----:B------:R-:W-:-:S04]  /*0490*/  UIADD3 UR4, UPT, UPT, UR4, 0x8, URZ ;  /* 0x0000000804047890 */ /* 0x000fc8000fffe0ff */
[----:B------:R-:W-:Y:S01]  /*04a0*/  UISETP.NE.AND UP0, UPT, UR4, URZ, UPT ;  /* 0x000000ff0400728c */ /* 0x000fe2000bf05270 */
[----:B--2---:R-:W-:-:S08]  /*04b0*/  DFMA R8, R14, R12, R8 ;  /* 0x0000000c0e08722b */ /* 0x004fd00000000008 */
[----:B---3--:R-:W-:-:S08]  /*04c0*/  DFMA R8, R20, R16, R8 ;  /* 0x000000101408722b */ /* 0x008fd00000000008 */
[----:B----4-:R-:W-:Y:S01]  /*04d0*/  DFMA R4, R4, R24, R8 ;  /* 0x000000180404722b */ /* 0x010fe20000000008 */
[----:B------:R-:W-:-:S07]  /*04e0*/  IADD3 R8, P0, PT, R2, 0x40, RZ ;  /* 0x0000004002087810 */ /* 0x000fce0007f1e0ff */
[----:B-----5:R-:W-:Y:S01]  /*04f0*/  DFMA R12, R6, R22, R4 ;  /* 0x00000016060c722b */ /* 0x020fe20000000004 */
[----:B------:R-:W-:Y:S01]  /*0500*/  MOV R5, UR18 ;  /* 0x0000001200057c02 */ /* 0x000fe20008000f00 */
[----:B------:R-:W-:-:S03]  /*0510*/  IMAD.X R9, RZ, RZ, R3, P0 ;  /* 0x000000ffff097224 */ /* 0x000fc600000e0603 */
[----:B------:R-:W-:Y:S01]  /*0520*/  LEA R18, R5, R18, 0x3 ;  /* 0x0000001205127211 */ /* 0x000fe200078e18ff */
[----:B------:R-:W-:Y:S06]  /*0530*/  BRA.U UP0, `(.L_x_2) ;  /* 0xfffffffd00347547 */ /* 0x000fec000b83ffff */
[----:B------:R-:W-:-:S12]  /*0540*/  ULOP3.LUT UR4, UR18, 0x7ffffff8, URZ, 0xc0, !UPT ;  /* 0x7ffffff812047892 */ /* 0x000fd8000f8ec0ff */
.L_x_1:
[----:B------:R-:W-:-:S04]  /*0550*/  ULOP3.LUT UR6, UR18, 0x7, URZ, 0xc0, !UPT ;  /* 0x0000000712067892 */ /* 0x000fc8000f8ec0ff */
[----:B------:R-:W-:-:S09]  /*0560*/  UISETP.NE.AND UP0, UPT, UR6, URZ, UPT ;  /* 0x000000ff0600728c */ /* 0x000fd2000bf05270 */
[----:B------:R-:W-:Y:S05]  /*0570*/  BRA.U !UP0, `(.L_x_0) ;  /* 0x0000000508447547 */ /* 0x000fea000b800000 */
[----:B------:R-:W-:Y:S01]  /*0580*/  UISETP.GE.U32.AND UP0, UPT, UR6, 0x4, UPT ;  /* 0x000000040600788c */ /* 0x000fe2000bf06070 */
[----:B------:R-:W-:Y:S01]  /*0590*/  IMAD R2, R19, UR18, RZ ;  /* 0x0000001213027c24 */ /* 0x000fe2000f8e02ff */
[----:B------:R-:W-:-:S04]  /*05a0*/  ULOP3.LUT UR5, UR18, 0x3, URZ, 0xc0, !UPT ;  /* 0x0000000312057892 */ /* 0x000fc8000f8ec0ff */
[----:B------:R-:W-:-:S03]  /*05b0*/  UISETP.NE.AND UP1, UPT, UR5, URZ, UPT ;  /* 0x000000ff0500728c */ /* 0x000fc6000bf25270 */
[----:B------:R-:W-:Y:S08]  /*05c0*/  BRA.U !UP0, `(.L_x_3) ;  /* 0x00000001087c7547 */ /* 0x000ff0000b800000 */
[----:B------:R-:W0:Y:S01]  /*05d0*/  LDC.64 R6, c[0x0][0x388] ;  /* 0x0000e200ff067b82 */ /* 0x000e220000000a00 */
[----:B------:R-:W1:Y:S01]  /*05e0*/  LDCU.64 UR6, c[0x0][0x388] ;  /* 0x00007100ff0677ac */ /* 0x000e620008000a00 */
[----:B------:R-:W-:Y:S01]  /*05f0*/  MOV R5, UR4 ;  /* 0x0000000400057c02 */ /* 0x000fe20008000f00 */
[C---:B------:R-:W-:Y:S01]  /*0600*/  VIADD R3, R2.reuse, UR4 ;  /* 0x0000000402037c36 */ /* 0x040fe20008000000 */
[----:B------:R-:W-:Y:S02]  /*0610*/  IADD3 R8, P0, PT, R2, UR4, RZ ;  /* 0x0000000402087c10 */ /* 0x000fe4000ff1e0ff */
[----:B------:R-:W-:Y:S01]  /*0620*/  MOV R27, UR18 ;  /* 0x00000012001b7c02 */ /* 0x000fe20008000f00 */
[----:B------:R-:W-:Y:S01]  /*0630*/  IMAD R5, R5, UR18, R0 ;  /* 0x0000001205057c24 */ /* 0x000fe2000f8e0200 */
[----:B------:R-:W2:Y:S01]  /*0640*/  LDC.64 R22, c[0x0][0x390] ;  /* 0x0000e400ff167b82 */ /* 0x000ea20000000a00 */
[----:B------:R-:W-:Y:S02]  /*0650*/  IMAD.U32 R29, RZ, RZ, UR18 ;  /* 0x00000012ff1d7e24 */ /* 0x000fe4000f8e00ff */
[----:B0-----:R-:W-:Y:S01]  /*0660*/  IMAD.WIDE.U32 R6, R3, 0x8, R6 ;  /* 0x0000000803067825 */ /* 0x001fe200078e0006 */
[----:B------:R-:W-:-:S02]  /*0670*/  IADD3.X R3, PT, PT, RZ, RZ, RZ, P0, !PT ;  /* 0x000000ffff037210 */ /* 0x000fc400007fe4ff */
[----:B-1----:R-:W-:-:S03]  /*0680*/  LEA R20, P0, R8, UR6, 0x3 ;  /* 0x0000000608147c11 */ /* 0x002fc6000f8018ff */
[----:B------:R-:W3:Y:S01]  /*0690*/  LDG.E.64 R6, desc[UR16][R6.64] ;  /* 0x0000001006067981 */ /* 0x000ee2000c1e1b00 */
[----:B--2---:R-:W-:Y:S01]  /*06a0*/  IMAD.WIDE R22, R5, 0x8, R22 ;  /* 0x0000000805167825 */ /* 0x004fe200078e0216 */
[----:B------:R-:W-:-:S04]  /*06b0*/  LEA.HI.X R21, R8, UR7, R3, 0x3, P0 ;  /* 0x0000000708157c11 */ /* 0x000fc800080f1c03 */
[----:B------:R-:W3:Y:S01]  /*06c0*/  LDG.E.64 R4, desc[UR16][R22.64] ;  /* 0x0000001016047981 */ /* 0x000ee2000c1e1b00 */
[----:B------:R-:W-:-:S03]  /*06d0*/  IMAD.WIDE.U32 R26, R27, 0x8, R22 ;  /* 0x000000081b1a7825 */ /* 0x000fc600078e0016 */
[----:B------:R-:W2:Y:S04]  /*06e0*/  LDG.E.64 R8, desc[UR16][R20.64+0x8] ;  /* 0x0000081014087981 */ /* 0x000ea8000c1e1b00 */
[----:B------:R-:W2:Y:S01]  /*06f0*/  LDG.E.64 R10, desc[UR16][R26.64] ;  /* 0x000000101a0a7981 */ /* 0x000ea2000c1e1b00 */
[----:B------:R-:W-:Y:S01]  /*0700*/  IMAD.WIDE.U32 R28, R29, 0x8, R26 ;  /* 0x000000081d1c7825 */ /* 0x000fe200078e001a */
[----:B------:R-:W-:Y:S02]  /*0710*/  MOV R25, UR18 ;  /* 0x0000001200197c02 */ /* 0x000fe40008000f00 */
[----:B------:R-:W4:Y:S04]  /*0720*/  LDG.E.64 R14, desc[UR16][R20.64+0x10] ;  /* 0x00001010140e7981 */ /* 0x000f28000c1e1b00 */
[----:B------:R-:W4:Y:S01]  /*0730*/  LDG.E.64 R16, desc[UR16][R28.64] ;  /* 0x000000101c107981 */ /* 0x000f22000c1e1b00 */
[----:B------:R-:W-:-:S03]  /*0740*/  IMAD.WIDE.U32 R24, R25, 0x8, R28 ;  /* 0x0000000819187825 */ /* 0x000fc600078e001c */
[----:B------:R-:W5:Y:S04]  /*0750*/  LDG.E.64 R22, desc[UR16][R20.64+0x18] ;  /* 0x0000181014167981 */ /* 0x000f68000c1e1b00 */
[----:B------:R-:W5:Y:S01]  /*0760*/  LDG.E.64 R24, desc[UR16][R24.64] ;  /* 0x0000001018187981 */ /* 0x000f62000c1e1b00 */
[----:B------:R-:W-:Y:S01]  /*0770*/  UIADD3 UR4, UPT, UPT, UR4, 0x4, URZ ;  /* 0x0000000404047890 */ /* 0x000fe2000fffe0ff */
[----:B---3--:R-:W-:-:S08]  /*0780*/  DFMA R4, R6, R4, R12 ;  /* 0x000000040604722b */ /* 0x008fd0000000000c */
[----:B--2---:R-:W-:-:S08]  /*0790*/  DFMA R4, R8, R10, R4 ;  /* 0x0000000a0804722b */ /* 0x004fd00000000004 */
[----:B----4-:R-:W-:-:S08]  /*07a0*/  DFMA R4, R14, R16, R4 ;  /* 0x000000100e04722b */ /* 0x010fd00000000004 */
[----:B-----5:R-:W-:-:S11]  /*07b0*/  DFMA R12, R22, R24, R4 ;  /* 0x00000018160c722b */ /* 0x020fd60000000004 */
.L_x_3:
[----:B------:R-:W-:Y:S05]  /*07c0*/  BRA.U !UP1, `(.L_x_0) ;  /* 0x0000000109b07547 */ /* 0x000fea000b800000 */
[----:B------:R-:W-:Y:S01]  /*07d0*/  UISETP.NE.AND UP0, UPT, UR5, 0x1, UPT ;  /* 0x000000010500788c */ /* 0x000fe2000bf05270 */
[----:B------:R-:W-:Y:S01]  /*07e0*/  MOV R9, UR4 ;  /* 0x0000000400097c02 */ /* 0x000fe20008000f00 */
[----:B------:R-:W-:Y:S02]  /*07f0*/  ULOP3.LUT UR5, UR18, 0x1, URZ, 0xc0, !UPT ;  /* 0x0000000112057892 */ /* 0x000fe4000f8ec0ff */
[----:B------:R-:W-:Y:S02]  /*0800*/  MOV R17, UR18 ;  /* 0x0000001200117c02 */ /* 0x000fe40008000f00 */
[----:B------:R-:W-:Y:S01]  /*0810*/  UISETP.NE.U32.AND UP1, UPT, UR5, 0x1, UPT ;  /* 0x000000010500788c */ /* 0x000fe2000bf25070 */
[----:B------:R-:W-:-:S04]  /*0820*/  PLOP3.LUT P1, PT, PT, PT, UP0, 0x80, 0x8 ;  /* 0x000000000008781c */ /* 0x000fc80003f2f008 */
[----:B------:R-:W0:Y:S01]  /*0830*/  @UP0 LDCU.64 UR8, c[0x0][0x390] ;  /* 0x00007200ff0807ac */ /* 0x000e220008000a00 */
[----:B------:R-:W-:Y:S01]  /*0840*/  PLOP3.LUT P0, PT, PT, PT, UP1, 0x80, 0x8 ;  /* 0x000000000008781c */ /* 0x000fe20003f0f018 */
[----:B------:R-:W1:Y:S01]  /*0850*/  @UP0 LDCU.64 UR6, c[0x0][0x388] ;  /* 0x00007100ff0607ac */ /* 0x000e620008000a00 */
[----:B------:R-:W2:Y:S06]  /*0860*/  @UP0 LDCU.64 UR10, c[0x0][0x388] ;  /* 0x00007100ff0a07ac */ /* 0x000eac0008000a00 */
[C---:B------:R-:W-:Y:S01]  /*0870*/  @P1 IADD3 R3, PT, PT, R2.reuse, UR4, RZ ;  /* 0x0000000402031c10 */ /* 0x040fe2000fffe0ff */
[----:B------:R-:W-:Y:S01]  /*0880*/  @P1 IMAD R9, R9, UR18, R0 ;  /* 0x0000001209091c24 */ /* 0x000fe2000f8e0200 */
[----:B------:R-:W-:Y:S01]  /*0890*/  @P1 IADD3 R10, P2, PT, R2, UR4, RZ ;  /* 0x00000004020a1c10 */ /* 0x000fe2000ff5e0ff */
[----:B------:R-:W3:Y:S01]  /*08a0*/  @!UP1 LDCU.64 UR12, c[0x0][0x388] ;  /* 0x00007100ff0c97ac */ /* 0x000ee20008000a00 */
[----:B------:R-:W4:Y:S01]  /*08b0*/  @!UP1 LDCU.64 UR14, c[0x0][0x390] ;  /* 0x00007200ff0e97ac */ /* 0x000f220008000a00 */
[----:B0-----:R-:W-:-:S02]  /*08c0*/  MOV R6, UR8 ;  /* 0x0000000800067c02 */ /* 0x001fc40008000f00 */
[----:B------:R-:W-:Y:S01]  /*08d0*/  MOV R7, UR9 ;  /* 0x0000000900077c02 */ /* 0x000fe20008000f00 */
[----:B------:R-:W-:Y:S01]  /*08e0*/  @UP0 UIADD3 UR4, UPT, UPT, UR4, 0x2, URZ ;  /* 0x0000000204040890 */ /* 0x000fe2000fffe0ff */
[----:B-1----:R-:W-:Y:S01]  /*08f0*/  MOV R5, UR7 ;  /* 0x0000000700057c02 */ /* 0x002fe20008000f00 */
[----:B------:R-:W-:Y:S02]  /*0900*/  IMAD.U32 R4, RZ, RZ, UR6 ;  /* 0x00000006ff047e24 */ /* 0x000fe4000f8e00ff */
[----:B------:R-:W-:-:S04]  /*0910*/  @P1 IMAD.WIDE R6, R9, 0x8, R6 ;  /* 0x0000000809061825 */ /* 0x000fc800078e0206 */
[----:B------:R-:W-:-:S04]  /*0920*/  @P1 IMAD.WIDE.U32 R4, R3, 0x8, R4 ;  /* 0x0000000803041825 */ /* 0x000fc800078e0004 */
[----:B------:R-:W-:Y:S01]  /*0930*/  @P1 IMAD.X R3, RZ, RZ, RZ, P2 ;  /* 0x000000ffff031224 */ /* 0x000fe200010e06ff */
[C---:B--2---:R-:W-:Y:S01]  /*0940*/  @P1 LEA R8, P2, R10.reuse, UR10, 0x3 ;  /* 0x0000000a0a081c11 */ /* 0x044fe2000f8418ff */
[----:B------:R-:W-:Y:S01]  /*0950*/  @P1 IMAD.WIDE.U32 R16, R17, 0x8, R6 ;  /* 0x0000000811101825 */ /* 0x000fe200078e0006 */
[----:B------:R-:W2:Y:S02]  /*0960*/  @P1 LDG.E.64 R4, desc[UR16][R4.64] ;  /* 0x0000001004041981 */ /* 0x000ea4000c1e1b00 */
[----:B------:R-:W-:Y:S02]  /*0970*/  @P1 LEA.HI.X R9, R10, UR11, R3, 0x3, P2 ;  /* 0x0000000b0a091c11 */ /* 0x000fe400090f1c03 */
[----:B------:R-:W2:Y:S01]  /*0980*/  @P1 LDG.E.64 R6, desc[UR16][R6.64] ;  /* 0x0000001006061981 */ /* 0x000ea2000c1e1b00 */
[----:B------:R-:W-:Y:S01]  /*0990*/  IMAD.U32 R23, RZ, RZ, UR4 ;  /* 0x00000004ff177e24 */ /* 0x000fe2000f8e00ff */
[----:B---3--:R-:W-:Y:S02]  /*09a0*/  MOV R14, UR12 ;  /* 0x0000000c000e7c02 */ /* 0x008fe40008000f00 */
[----:B------:R-:W-:Y:S01]  /*09b0*/  MOV R15, UR13 ;  /* 0x0000000d000f7c02 */ /* 0x000fe20008000f00 */
[----:B------:R-:W-:Y:S01]  /*09c0*/  @!P0 IMAD R23, R23, UR18, R0 ;  /* 0x0000001217178c24 */ /* 0x000fe2000f8e0200 */
[----:B----4-:R-:W-:Y:S01]  /*09d0*/  MOV R10, UR14 ;  /* 0x0000000e000a7c02 */ /* 0x010fe20008000f00 */
[----:B------:R-:W3:Y:S01]  /*09e0*/  @P1 LDG.E.64 R8, desc[UR16][R8.64+0x8] ;  /* 0x0000081008081981 */ /* 0x000ee2000c1e1b00 */
[----:B------:R-:W-:-:S02]  /*09f0*/  MOV R11, UR15 ;  /* 0x0000000f000b7c02 */ /* 0x000fc40008000f00 */
[----:B------:R-:W-:Y:S02]  /*0a00*/  @!P0 IADD3 R21, PT, PT, R2, UR4, RZ ;  /* 0x0000000402158c10 */ /* 0x000fe4000fffe0ff */
[----:B------:R-:W3:Y:S01]  /*0a10*/  @P1 LDG.E.64 R2, desc[UR16][R16.64] ;  /* 0x0000001010021981 */ /* 0x000ee2000c1e1b00 */
[----:B------:R-:W-:-:S04]  /*0a20*/  @!P0 IMAD.WIDE R10, R23, 0x8, R10 ;  /* 0x00000008170a8825 */ /* 0x000fc800078e020a */
[----:B------:R-:W-:Y:S02]  /*0a30*/  @!P0 IMAD.WIDE.U32 R14, R21, 0x8, R14 ;  /* 0x00000008150e8825 */ /* 0x000fe400078e000e */
[----:B------:R-:W4:Y:S04]  /*0a40*/  @!P0 LDG.E.64 R10, desc[UR16][R10.64] ;  /* 0x000000100a0a8981 */ /* 0x000f28000c1e1b00 */
[----:B------:R-:W4:Y:S01]  /*0a50*/  @!P0 LDG.E.64 R14, desc[UR16][R14.64] ;  /* 0x000000100e0e8981 */ /* 0x000f22000c1e1b00 */
[----:B--2---:R-:W-:-:S08]  /*0a60*/  @P1 DFMA R4, R4, R6, R12 ;  /* 0x000000060404122b */ /* 0x004fd0000000000c */
[----:B---3--:R-:W-:-:S08]  /*0a70*/  @P1 DFMA R12, R8, R2, R4 ;  /* 0x00000002080c122b */ /* 0x008fd00000000004 */
[----:B----4-:R-:W-:-:S11]  /*0a80*/  @!P0 DFMA R12, R14, R10, R12 ;  /* 0x0000000a0e0c822b */ /* 0x010fd6000000000c */
.L_x_0:
[----:B------:R-:W0:Y:S01]  /*0a90*/  LDC.64 R2, c[0x0][0x398] ;  /* 0x0000e600ff027b82 */ /* 0x000e220000000a00 */
[----:B------:R-:W-:-:S04]  /*0aa0*/  IMAD R19, R19, UR18, R0 ;  /* 0x0000001213137c24 */ /* 0x000fc8000f8e0200 */
[----:B0-----:R-:W-:-:S05]  /*0ab0*/  IMAD.WIDE R2, R19, 0x8, R2 ;  /* 0x0000000813027825 */ /* 0x001fca00078e0202 */
[----:B------:R-:W-:Y:S01]  /*0ac0*/  STG.E.64 desc[UR16][R2.64], R12 ;  /* 0x0000000c02007986 */ /* 0x000fe2000c101b10 */
[----:B------:R-:W-:Y:S05]  /*0ad0*/  EXIT ;  /* 0x000000000000794d */ /* 0x000fea0003800000 */
.L_x_4:
[----:B------:R-:W-:-:S00]  /*0ae0*/  BRA `(.L_x_4) ;  /* 0xfffffffc00fc7947 */ /* 0x000fc0000383ffff */
[----:B------:R-:W-:-:S00]  /*0af0*/  NOP ;  /* 0x0000000000007918 */ /* 0x000fc00000000000 */
        /* <DEDUP_REMOVED lines=8> */
.L_x_5:


//--------------------- .nv.shared.reserved.0     --------------------------
	.section	.nv.shared.reserved.0,"aw",@nobits
	.weak		__nv_reservedSMEM_offset_0_alias
	.size		__nv_reservedSMEM_offset_0_alias, 0, 64
	.other		__nv_reservedSMEM_offset_0_alias,@"STO_CUDA_RESERVED_SHARED STV_DEFAULT"
__nv_reservedSMEM_offset_0_alias:
	.zero		0
	.zero		64


//--------------------- .nv.constant0._Z19matrix_multiply_gpuiPdS_S_ --------------------------
	.section	.nv.constant0._Z19matrix_multiply_gpuiPdS_S_,"a",@progbits
	.sectionflags	@""
	.align	4
.nv.constant0._Z19matrix_multiply_gpuiPdS_S_:
	.zero		928


//--------------------- SYMBOLS --------------------------

	.type		.nv.reservedSmem.offset0,@object
	.size		.nv.reservedSmem.offset0,0x4
